//
// Generated by NVIDIA NVVM Compiler
//
// Compiler Build ID: CL-36424714
// Cuda compilation tools, release 13.0, V13.0.88
// Based on NVVM 20.0.0
//

.version 9.0
.target sm_100
.address_size 64

	// .globl	_Z6kernelPhPj

.visible .entry _Z6kernelPhPj(
	.param .u64 .ptr .align 1 _Z6kernelPhPj_param_0,
	.param .u64 .ptr .align 1 _Z6kernelPhPj_param_1
)
{
	.reg .b32 	%r<14>;
	.reg .b64 	%rd<9>;

	ld.param.u64 	%rd1, [_Z6kernelPhPj_param_0];
	ld.param.u64 	%rd2, [_Z6kernelPhPj_param_1];
	cvta.to.global.u64 	%rd3, %rd2;
	cvta.to.global.u64 	%rd4, %rd1;
	mov.u32 	%r1, %ctaid.x;
	shl.b32 	%r2, %r1, 4;
	mov.u32 	%r3, %tid.x;
	add.s32 	%r4, %r2, %r3;
	mov.u32 	%r5, %ctaid.y;
	mov.u32 	%r6, %tid.y;
	shl.b32 	%r7, %r5, 8;
	shl.b32 	%r8, %r6, 4;
	add.s32 	%r9, %r7, %r8;
	mov.u32 	%r10, %nctaid.x;
	mad.lo.s32 	%r11, %r9, %r10, %r4;
	cvt.s64.s32 	%rd5, %r11;
	add.s64 	%rd6, %rd4, %rd5;
	ld.global.u8 	%r12, [%rd6];
	mul.wide.u32 	%rd7, %r12, 4;
	add.s64 	%rd8, %rd3, %rd7;
	atom.global.add.u32 	%r13, [%rd8], 1;
	ret;

}
	// .globl	_Z7kernel3dPjS_
.visible .entry _Z7kernel3dPjS_(
	.param .f64 _Z7kernel3dPjS__param_0,
	.param .u64 .ptr .align 1 _Z7kernel3dPjS__param_1,
	.param .u64 .ptr .align 1 _Z7kernel3dPjS__param_2
)
{
	.reg .b32 	%r<14>;
	.reg .b64 	%rd<8>;
	.reg .b64 	%fd<4>;

	ld.param.f64 	%fd1, [_Z7kernel3dPjS__param_0];
	ld.param.u64 	%rd1, [_Z7kernel3dPjS__param_1];
	ld.param.u64 	%rd2, [_Z7kernel3dPjS__param_2];
	cvta.to.global.u64 	%rd3, %rd2;
	cvta.to.global.u64 	%rd4, %rd1;
	mov.u32 	%r1, %ctaid.x;
	shl.b32 	%r2, %r1, 4;
	mov.u32 	%r3, %tid.x;
	add.s32 	%r4, %r2, %r3;
	mov.u32 	%r5, %ctaid.y;
	mov.u32 	%r6, %tid.y;
	shl.b32 	%r7, %r5, 8;
	shl.b32 	%r8, %r6, 4;
	add.s32 	%r9, %r7, %r8;
	mov.u32 	%r10, %nctaid.x;
	mad.lo.s32 	%r11, %r9, %r10, %r4;
	mul.wide.s32 	%rd5, %r11, 4;
	add.s64 	%rd6, %rd4, %rd5;
	ld.global.u32 	%r12, [%rd6];
	cvt.rn.f64.u32 	%fd2, %r12;
	mul.f64 	%fd3, %fd1, %fd2;
	cvt.rzi.u32.f64 	%r13, %fd3;
	add.s64 	%rd7, %rd3, %rd5;
	st.global.u32 	[%rd7], %r13;
	ret;

}
	// .globl	_Z7kernel4PhPjS_
.visible .entry _Z7kernel4PhPjS_(
	.param .u64 .ptr .align 1 _Z7kernel4PhPjS__param_0,
	.param .u64 .ptr .align 1 _Z7kernel4PhPjS__param_1,
	.param .u64 .ptr .align 1 _Z7kernel4PhPjS__param_2
)
{
	.reg .b32 	%r<14>;
	.reg .b64 	%rd<12>;

	ld.param.u64 	%rd1, [_Z7kernel4PhPjS__param_0];
	ld.param.u64 	%rd2, [_Z7kernel4PhPjS__param_1];
	ld.param.u64 	%rd3, [_Z7kernel4PhPjS__param_2];
	cvta.to.global.u64 	%rd4, %rd3;
	cvta.to.global.u64 	%rd5, %rd2;
	cvta.to.global.u64 	%rd6, %rd1;
	mov.u32 	%r1, %ctaid.x;
	shl.b32 	%r2, %r1, 4;
	mov.u32 	%r3, %tid.x;
	add.s32 	%r4, %r2, %r3;
	mov.u32 	%r5, %ctaid.y;
	mov.u32 	%r6, %tid.y;
	shl.b32 	%r7, %r5, 8;
	shl.b32 	%r8, %r6, 4;
	add.s32 	%r9, %r7, %r8;
	mov.u32 	%r10, %nctaid.x;
	mad.lo.s32 	%r11, %r9, %r10, %r4;
	cvt.s64.s32 	%rd7, %r11;
	add.s64 	%rd8, %rd6, %rd7;
	ld.global.u8 	%r12, [%rd8];
	mul.wide.u32 	%rd9, %r12, 4;
	add.s64 	%rd10, %rd5, %rd9;
	ld.global.u32 	%r13, [%rd10];
	add.s64 	%rd11, %rd4, %rd7;
	st.global.u8 	[%rd11], %r13;
	ret;

}


// ===== COMPILED SASS (sm_100) =====

	.target	sm_100

	.elftype	@"ET_EXEC"


//--------------------- .note.nv.tkinfo           --------------------------
	.section	.note.nv.tkinfo,"",@"SHT_NOTE"
	.sectionflags	@"SHF_NOTE_NV_TKINFO"
	.tkinfo
        /*0018*/ 	.word	0x00000002
        /*0030*/ 	.string	""
        /*0030*/ 	.string	"ptxas"
        /*0030*/ 	.string	"Cuda compilation tools, release 13.0, V13.0.88"
        /*0030*/ 	.string	"Build cuda_13.0.r13.0/compiler.36424714_0"
        /*0030*/ 	.string	"-arch sm_100 -m 64 "



//--------------------- .note.nv.cuinfo           --------------------------
	.section	.note.nv.cuinfo,"",@"SHT_NOTE"
	.sectionflags	@"SHF_NOTE_NV_CUINFO"
        /*0018*/ 	.short	0x0002
        /*001a*/ 	.short	0x0064
        /*001c*/ 	.short	0x0082
	.zero		2


//--------------------- .nv.info                  --------------------------
	.section	.nv.info,"",@"SHT_CUDA_INFO"
	.align	4


	//----- nvinfo : EIATTR_REGCOUNT
	.align		4
        /*0000*/ 	.byte	0x04, 0x2f
        /*0002*/ 	.short	(.L_1 - .L_0)
	.align		4
.L_0:
        /*0004*/ 	.word	index@(_Z6kernelPhPj)
        /*0008*/ 	.word	0x0000000a


	//----- nvinfo : EIATTR_FRAME_SIZE
	.align		4
.L_1:
        /*000c*/ 	.byte	0x04, 0x11
        /*000e*/ 	.short	(.L_3 - .L_2)
	.align		4
.L_2:
        /*0010*/ 	.word	index@(_Z6kernelPhPj)
        /*0014*/ 	.word	0x00000000


	//----- nvinfo : EIATTR_REGCOUNT
	.align		4
.L_3:
        /*0018*/ 	.byte	0x04, 0x2f
        /*001a*/ 	.short	(.L_5 - .L_4)
	.align		4
.L_4:
        /*001c*/ 	.word	index@(_Z7kernel3dPjS_)
        /*0020*/ 	.word	0x0000000e


	//----- nvinfo : EIATTR_FRAME_SIZE
	.align		4
.L_5:
        /*0024*/ 	.byte	0x04, 0x11
        /*0026*/ 	.short	(.L_7 - .L_6)
	.align		4
.L_6:
        /*0028*/ 	.word	index@(_Z7kernel3dPjS_)
        /*002c*/ 	.word	0x00000000


	//----- nvinfo : EIATTR_REGCOUNT
	.align		4
.L_7:
        /*0030*/ 	.byte	0x04, 0x2f
        /*0032*/ 	.short	(.L_9 - .L_8)
	.align		4
.L_8:
        /*0034*/ 	.word	index@(_Z7kernel4PhPjS_)
        /*0038*/ 	.word	0x0000000a


	//----- nvinfo : EIATTR_FRAME_SIZE
	.align		4
.L_9:
        /*003c*/ 	.byte	0x04, 0x11
        /*003e*/ 	.short	(.L_11 - .L_10)
	.align		4
.L_10:
        /*0040*/ 	.word	index@(_Z7kernel4PhPjS_)
        /*0044*/ 	.word	0x00000000


	//----- nvinfo : EIATTR_MIN_STACK_SIZE
	.align		4
.L_11:
        /*0048*/ 	.byte	0x04, 0x12
        /*004a*/ 	.short	(.L_13 - .L_12)
	.align		4
.L_12:
        /*004c*/ 	.word	index@(_Z7kernel4PhPjS_)
        /*0050*/ 	.word	0x00000000


	//----- nvinfo : EIATTR_MIN_STACK_SIZE
	.align		4
.L_13:
        /*0054*/ 	.byte	0x04, 0x12
        /*0056*/ 	.short	(.L_15 - .L_14)
	.align		4
.L_14:
        /*0058*/ 	.word	index@(_Z7kernel3dPjS_)
        /*005c*/ 	.word	0x00000000


	//----- nvinfo : EIATTR_MIN_STACK_SIZE
	.align		4
.L_15:
        /*0060*/ 	.byte	0x04, 0x12
        /*0062*/ 	.short	(.L_17 - .L_16)
	.align		4
.L_16:
        /*0064*/ 	.word	index@(_Z6kernelPhPj)
        /*0068*/ 	.word	0x00000000
.L_17:


//--------------------- .nv.compat                --------------------------
	.section	.nv.compat,"",@"SHT_CUDA_COMPAT_INFO"
	.align	4
        /*0000*/ 	.byte	0x02, 0x09, 0x00, 0x00, 0x02, 0x02, 0x01, 0x00, 0x02, 0x05, 0x05, 0x00, 0x03, 0x07, 0x01, 0x01
        /*0010*/ 	.byte	0x02, 0x03, 0x00, 0x00, 0x02, 0x06, 0x01, 0x00, 0x04, 0x0b, 0x08, 0x00, 0x01, 0x00, 0x00, 0x00
        /*0020*/ 	.byte	0x00, 0x00, 0x00, 0x00


//--------------------- .nv.info._Z7kernel4PhPjS_ --------------------------
	.section	.nv.info._Z7kernel4PhPjS_,"",@"SHT_CUDA_INFO"
	.sectionflags	@""
	.align	4


	//----- nvinfo : EIATTR_CUDA_API_VERSION
	.align		4
        /*0000*/ 	.byte	0x04, 0x37
        /*0002*/ 	.short	(.L_19 - .L_18)
.L_18:
        /*0004*/ 	.word	0x00000082


	//----- nvinfo : EIATTR_KPARAM_INFO
	.align		4
.L_19:
        /*0008*/ 	.byte	0x04, 0x17
        /*000a*/ 	.short	(.L_21 - .L_20)
.L_20:
        /*000c*/ 	.word	0x00000000
        /*0010*/ 	.short	0x0002
        /*0012*/ 	.short	0x0010
        /*0014*/ 	.byte	0x00, 0xf5, 0x21, 0x00


	//----- nvinfo : EIATTR_KPARAM_INFO
	.align		4
.L_21:
        /*0018*/ 	.byte	0x04, 0x17
        /*001a*/ 	.short	(.L_23 - .L_22)
.L_22:
        /*001c*/ 	.word	0x00000000
        /*0020*/ 	.short	0x0001
        /*0022*/ 	.short	0x0008
        /*0024*/ 	.byte	0x00, 0xf5, 0x21, 0x00


	//----- nvinfo : EIATTR_KPARAM_INFO
	.align		4
.L_23:
        /*0028*/ 	.byte	0x04, 0x17
        /*002a*/ 	.short	(.L_25 - .L_24)
.L_24:
        /*002c*/ 	.word	0x00000000
        /*0030*/ 	.short	0x0000
        /*0032*/ 	.short	0x0000
        /*0034*/ 	.byte	0x00, 0xf5, 0x21, 0x00


	//----- nvinfo : EIATTR_SPARSE_MMA_MASK
	.align		4
.L_25:
        /*0038*/ 	.byte	0x03, 0x50
        /*003a*/ 	.short	0x0000


	//----- nvinfo : EIATTR_MAXREG_COUNT
	.align		4
        /*003c*/ 	.byte	0x03, 0x1b
        /*003e*/ 	.short	0x00ff


	//----- nvinfo : EIATTR_MERCURY_ISA_VERSION
	.align		4
        /*0040*/ 	.byte	0x03, 0x5f
        /*0042*/ 	.short	0x0101


	//----- nvinfo : EIATTR_VRC_CTA_INIT_COUNT
	.align		4
        /*0044*/ 	.byte	0x02, 0x4a
	.zero		1
	.zero		1


	//----- nvinfo : EIATTR_EXIT_INSTR_OFFSETS
	.align		4
        /*0048*/ 	.byte	0x04, 0x1c
        /*004a*/ 	.short	(.L_27 - .L_26)


	//   ....[0]....
.L_26:
        /*004c*/ 	.word	0x00000170


	//----- nvinfo : EIATTR_CBANK_PARAM_SIZE
	.align		4
.L_27:
        /*0050*/ 	.byte	0x03, 0x19
        /*0052*/ 	.short	0x0018


	//----- nvinfo : EIATTR_PARAM_CBANK
	.align		4
        /*0054*/ 	.byte	0x04, 0x0a
        /*0056*/ 	.short	(.L_29 - .L_28)
	.align		4
.L_28:
        /*0058*/ 	.word	index@(.nv.constant0._Z7kernel4PhPjS_)
        /*005c*/ 	.short	0x0380
        /*005e*/ 	.short	0x0018


	//----- nvinfo : EIATTR_SW_WAR
	.align		4
.L_29:
        /*0060*/ 	.byte	0x04, 0x36
        /*0062*/ 	.short	(.L_31 - .L_30)
.L_30:
        /*0064*/ 	.word	0x00000008
.L_31:


//--------------------- .nv.info._Z7kernel3dPjS_  --------------------------
	.section	.nv.info._Z7kernel3dPjS_,"",@"SHT_CUDA_INFO"
	.sectionflags	@""
	.align	4


	//----- nvinfo : EIATTR_CUDA_API_VERSION
	.align		4
        /*0000*/ 	.byte	0x04, 0x37
        /*0002*/ 	.short	(.L_33 - .L_32)
.L_32:
        /*0004*/ 	.word	0x00000082


	//----- nvinfo : EIATTR_KPARAM_INFO
	.align		4
.L_33:
        /*0008*/ 	.byte	0x04, 0x17
        /*000a*/ 	.short	(.L_35 - .L_34)
.L_34:
        /*000c*/ 	.word	0x00000000
        /*0010*/ 	.short	0x0002
        /*0012*/ 	.short	0x0010
        /*0014*/ 	.byte	0x00, 0xf5, 0x21, 0x00


	//----- nvinfo : EIATTR_KPARAM_INFO
	.align		4
.L_35:
        /*0018*/ 	.byte	0x04, 0x17
        /*001a*/ 	.short	(.L_37 - .L_36)
.L_36:
        /*001c*/ 	.word	0x00000000
        /*0020*/ 	.short	0x0001
        /*0022*/ 	.short	0x0008
        /*0024*/ 	.byte	0x00, 0xf5, 0x21, 0x00


	//----- nvinfo : EIATTR_KPARAM_INFO
	.align		4
.L_37:
        /*0028*/ 	.byte	0x04, 0x17
        /*002a*/ 	.short	(.L_39 - .L_38)
.L_38:
        /*002c*/ 	.word	0x00000000
        /*0030*/ 	.short	0x0000
        /*0032*/ 	.short	0x0000
        /*0034*/ 	.byte	0x00, 0xf0, 0x21, 0x00


	//----- nvinfo : EIATTR_SPARSE_MMA_MASK
	.align		4
.L_39:
        /*0038*/ 	.byte	0x03, 0x50
        /*003a*/ 	.short	0x0000


	//----- nvinfo : EIATTR_MAXREG_COUNT
	.align		4
        /*003c*/ 	.byte	0x03, 0x1b
        /*003e*/ 	.short	0x00ff


	//----- nvinfo : EIATTR_MERCURY_ISA_VERSION
	.align		4
        /*0040*/ 	.byte	0x03, 0x5f
        /*0042*/ 	.short	0x0101


	//----- nvinfo : EIATTR_VRC_CTA_INIT_COUNT
	.align		4
        /*0044*/ 	.byte	0x02, 0x4a
	.zero		1
	.zero		1


	//----- nvinfo : EIATTR_EXIT_INSTR_OFFSETS
	.align		4
        /*0048*/ 	.byte	0x04, 0x1c
        /*004a*/ 	.short	(.L_41 - .L_40)


	//   ....[0]....
.L_40:
        /*004c*/ 	.word	0x00000150


	//----- nvinfo : EIATTR_CBANK_PARAM_SIZE
	.align		4
.L_41:
        /*0050*/ 	.byte	0x03, 0x19
        /*0052*/ 	.short	0x0018


	//----- nvinfo : EIATTR_PARAM_CBANK
	.align		4
        /*0054*/ 	.byte	0x04, 0x0a
        /*0056*/ 	.short	(.L_43 - .L_42)
	.align		4
.L_42:
        /*0058*/ 	.word	index@(.nv.constant0._Z7kernel3dPjS_)
        /*005c*/ 	.short	0x0380
        /*005e*/ 	.short	0x0018


	//----- nvinfo : EIATTR_SW_WAR
	.align		4
.L_43:
        /*0060*/ 	.byte	0x04, 0x36
        /*0062*/ 	.short	(.L_45 - .L_44)
.L_44:
        /*0064*/ 	.word	0x00000008
.L_45:


//--------------------- .nv.info._Z6kernelPhPj    --------------------------
	.section	.nv.info._Z6kernelPhPj,"",@"SHT_CUDA_INFO"
	.sectionflags	@""
	.align	4


	//----- nvinfo : EIATTR_CUDA_API_VERSION
	.align		4
        /*0000*/ 	.byte	0x04, 0x37
        /*0002*/ 	.short	(.L_47 - .L_46)
.L_46:
        /*0004*/ 	.word	0x00000082


	//----- nvinfo : EIATTR_KPARAM_INFO
	.align		4
.L_47:
        /*0008*/ 	.byte	0x04, 0x17
        /*000a*/ 	.short	(.L_49 - .L_48)
.L_48:
        /*000c*/ 	.word	0x00000000
        /*0010*/ 	.short	0x0001
        /*0012*/ 	.short	0x0008
        /*0014*/ 	.byte	0x00, 0xf5, 0x21, 0x00


	//----- nvinfo : EIATTR_KPARAM_INFO
	.align		4
.L_49:
        /*0018*/ 	.byte	0x04, 0x17
        /*001a*/ 	.short	(.L_51 - .L_50)
.L_50:
        /*001c*/ 	.word	0x00000000
        /*0020*/ 	.short	0x0000
        /*0022*/ 	.short	0x0000
        /*0024*/ 	.byte	0x00, 0xf5, 0x21, 0x00


	//----- nvinfo : EIATTR_SPARSE_MMA_MASK
	.align		4
.L_51:
        /*0028*/ 	.byte	0x03, 0x50
        /*002a*/ 	.short	0x0000


	//----- nvinfo : EIATTR_MAXREG_COUNT
	.align		4
        /*002c*/ 	.byte	0x03, 0x1b
        /*002e*/ 	.short	0x00ff


	//----- nvinfo : EIATTR_MERCURY_ISA_VERSION
	.align		4
        /*0030*/ 	.byte	0x03, 0x5f
        /*0032*/ 	.short	0x0101


	//----- nvinfo : EIATTR_VRC_CTA_INIT_COUNT
	.align		4
        /*0034*/ 	.byte	0x02, 0x4a
	.zero		1
	.zero		1


	//----- nvinfo : EIATTR_EXIT_INSTR_OFFSETS
	.align		4
        /*0038*/ 	.byte	0x04, 0x1c
        /*003a*/ 	.short	(.L_53 - .L_52)


	//   ....[0]....
.L_52:
        /*003c*/ 	.word	0x00000130


	//----- nvinfo : EIATTR_CBANK_PARAM_SIZE
	.align		4
.L_53:
        /*0040*/ 	.byte	0x03, 0x19
        /*0042*/ 	.short	0x0010


	//----- nvinfo : EIATTR_PARAM_CBANK
	.align		4
        /*0044*/ 	.byte	0x04, 0x0a
        /*0046*/ 	.short	(.L_55 - .L_54)
	.align		4
.L_54:
        /*0048*/ 	.word	index@(.nv.constant0._Z6kernelPhPj)
        /*004c*/ 	.short	0x0380
        /*004e*/ 	.short	0x0010


	//----- nvinfo : EIATTR_SW_WAR
	.align		4
.L_55:
        /*0050*/ 	.byte	0x04, 0x36
        /*0052*/ 	.short	(.L_57 - .L_56)
.L_56:
        /*0054*/ 	.word	0x00000008
.L_57:


//--------------------- .nv.callgraph             --------------------------
	.section	.nv.callgraph,"",@"SHT_CUDA_CALLGRAPH"
	.align	4
	.sectionentsize	8
	.align		4
        /*0000*/ 	.word	0x00000000
	.align		4
        /*0004*/ 	.word	0xffffffff
	.align		4
        /*0008*/ 	.word	0x00000000
	.align		4
        /*000c*/ 	.word	0xfffffffe
	.align		4
        /*0010*/ 	.word	0x00000000
	.align		4
        /*0014*/ 	.word	0xfffffffd
	.align		4
        /*0018*/ 	.word	0x00000000
	.align		4
        /*001c*/ 	.word	0xfffffffc


//--------------------- .text._Z7kernel4PhPjS_    --------------------------
	.section	.text._Z7kernel4PhPjS_,"ax",@progbits
	.align	128
        .global         _Z7kernel4PhPjS_
        .type           _Z7kernel4PhPjS_,@function
        .size           _Z7kernel4PhPjS_,(.L_x_3 - _Z7kernel4PhPjS_)
        .other          _Z7kernel4PhPjS_,@"STO_CUDA_ENTRY STV_DEFAULT"
_Z7kernel4PhPjS_:
.text._Z7kernel4PhPjS_:
[----:B------:R-:W-:Y:S01]  /*0000*/  LDC R1, c[0x0][0x37c] ;  /* 0x0000df00ff017b82 */ /* 0x000fe20000000800 */
[----:B------:R-:W0:Y:S01]  /*0010*/  S2R R2, SR_CTAID.Y ;  /* 0x0000000000027919 */ /* 0x000e220000002600 */
[----:B------:R-:W1:Y:S01]  /*0020*/  LDCU UR6, c[0x0][0x370] ;  /* 0x00006e00ff0677ac */ /* 0x000e620008000800 */
[----:B------:R-:W0:Y:S01]  /*0030*/  S2R R5, SR_TID.Y ;  /* 0x0000000000057919 */ /* 0x000e220000002200 */
[----:B------:R-:W2:Y:S01]  /*0040*/  LDCU.64 UR8, c[0x0][0x380] ;  /* 0x00007000ff0877ac */ /* 0x000ea20008000a00 */
[----:B------:R-:W3:Y:S01]  /*0050*/  S2R R0, SR_CTAID.X ;  /* 0x0000000000007919 */ /* 0x000ee20000002500 */
[----:B------:R-:W4:Y:S01]  /*0060*/  LDCU.64 UR4, c[0x0][0x358] ;  /* 0x00006b00ff0477ac */ /* 0x000f220008000a00 */
[----:B------:R-:W3:Y:S01]  /*0070*/  S2R R3, SR_TID.X ;  /* 0x0000000000037919 */ /* 0x000ee20000002100 */
[----:B0-----:R-:W-:Y:S02]  /*0080*/  IMAD R2, R2, 0x10, R5 ;  /* 0x0000001002027824 */ /* 0x001fe400078e0205 */
[----:B---3--:R-:W-:-:S02]  /*0090*/  IMAD R0, R0, 0x10, R3 ;  /* 0x0000001000007824 */ /* 0x008fc400078e0203 */
[----:B------:R-:W-:-:S04]  /*00a0*/  IMAD.SHL.U32 R3, R2, 0x10, RZ ;  /* 0x0000001002037824 */ /* 0x000fc800078e00ff */
[----:B-1----:R-:W-:Y:S01]  /*00b0*/  IMAD R0, R3, UR6, R0 ;  /* 0x0000000603007c24 */ /* 0x002fe2000f8e0200 */
[----:B------:R-:W0:Y:S01]  /*00c0*/  LDCU.64 UR6, c[0x0][0x390] ;  /* 0x00007200ff0677ac */ /* 0x000e220008000a00 */
[----:B------:R-:W1:Y:S03]  /*00d0*/  LDC.64 R2, c[0x0][0x388] ;  /* 0x0000e200ff027b82 */ /* 0x000e660000000a00 */
[----:B------:R-:W-:Y:S02]  /*00e0*/  SHF.R.S32.HI R7, RZ, 0x1f, R0 ;  /* 0x0000001fff077819 */ /* 0x000fe40000011400 */
[----:B--2---:R-:W-:-:S04]  /*00f0*/  IADD3 R4, P0, PT, R0, UR8, RZ ;  /* 0x0000000800047c10 */ /* 0x004fc8000ff1e0ff */
[----:B------:R-:W-:-:S06]  /*0100*/  IADD3.X R5, PT, PT, R7, UR9, RZ, P0, !PT ;  /* 0x0000000907057c10 */ /* 0x000fcc00087fe4ff */
[----:B----4-:R-:W1:Y:S01]  /*0110*/  LDG.E.U8 R5, desc[UR4][R4.64] ;  /* 0x0000000404057981 */ /* 0x010e62000c1e1100 */
[----:B0-----:R-:W-:Y:S01]  /*0120*/  IADD3 R6, P0, PT, R0, UR6, RZ ;  /* 0x0000000600067c10 */ /* 0x001fe2000ff1e0ff */
[----:B-1----:R-:W-:-:S06]  /*0130*/  IMAD.WIDE.U32 R2, R5, 0x4, R2 ;  /* 0x0000000405027825 */ /* 0x002fcc00078e0002 */
[----:B------:R-:W2:Y:S01]  /*0140*/  LDG.E R3, desc[UR4][R2.64] ;  /* 0x0000000402037981 */ /* 0x000ea2000c1e1900 */
[----:B------:R-:W-:-:S05]  /*0150*/  IADD3.X R7, PT, PT, R7, UR7, RZ, P0, !PT ;  /* 0x0000000707077c10 */ /* 0x000fca00087fe4ff */
[----:B--2---:R-:W-:Y:S01]  /*0160*/  STG.E.U8 desc[UR4][R6.64], R3 ;  /* 0x0000000306007986 */ /* 0x004fe2000c101104 */
[----:B------:R-:W-:Y:S05]  /*0170*/  EXIT ;  /* 0x000000000000794d */ /* 0x000fea0003800000 */
.L_x_0:
[----:B------:R-:W-:-:S00]  /*0180*/  BRA `(.L_x_0) ;  /* 0xfffffffc00fc7947 */ /* 0x000fc0000383ffff */
[----:B------:R-:W-:-:S00]  /*0190*/  NOP ;  /* 0x0000000000007918 */ /* 0x000fc00000000000 */
        /* <DEDUP_REMOVED lines=14> */
.L_x_3:


//--------------------- .text._Z7kernel3dPjS_     --------------------------
	.section	.text._Z7kernel3dPjS_,"ax",@progbits
	.align	128
        .global         _Z7kernel3dPjS_
        .type           _Z7kernel3dPjS_,@function
        .size           _Z7kernel3dPjS_,(.L_x_4 - _Z7kernel3dPjS_)
        .other          _Z7kernel3dPjS_,@"STO_CUDA_ENTRY STV_DEFAULT"
_Z7kernel3dPjS_:
.text._Z7kernel3dPjS_:
[----:B------:R-:W-:Y:S01]  /*0000*/  LDC R1, c[0x0][0x37c] ;  /* 0x0000df00ff017b82 */ /* 0x000fe20000000800 */
[----:B------:R-:W0:Y:S07]  /*0010*/  S2R R4, SR_CTAID.Y ;  /* 0x0000000000047919 */ /* 0x000e2e0000002600 */
[----:B------:R-:W1:Y:S01]  /*0020*/  LDC.64 R2, c[0x0][0x388] ;  /* 0x0000e200ff027b82 */ /* 0x000e620000000a00 */
[----:B------:R-:W2:Y:S01]  /*0030*/  LDCU UR6, c[0x0][0x370] ;  /* 0x00006e00ff0677ac */ /* 0x000ea20008000800 */
[----:B------:R-:W0:Y:S01]  /*0040*/  S2R R7, SR_TID.Y ;  /* 0x0000000000077919 */ /* 0x000e220000002200 */
[----:B------:R-:W3:Y:S01]  /*0050*/  LDCU.64 UR4, c[0x0][0x358] ;  /* 0x00006b00ff0477ac */ /* 0x000ee20008000a00 */
[----:B------:R-:W4:Y:S04]  /*0060*/  S2R R0, SR_CTAID.X ;  /* 0x0000000000007919 */ /* 0x000f280000002500 */
[----:B------:R-:W5:Y:S01]  /*0070*/  LDC.64 R8, c[0x0][0x390] ;  /* 0x0000e400ff087b82 */ /* 0x000f620000000a00 */
[----:B------:R-:W4:Y:S01]  /*0080*/  S2R R5, SR_TID.X ;  /* 0x0000000000057919 */ /* 0x000f220000002100 */
[----:B0-----:R-:W-:-:S06]  /*0090*/  LEA R4, R4, R7, 0x4 ;  /* 0x0000000704047211 */ /* 0x001fcc00078e20ff */
[----:B------:R-:W0:Y:S01]  /*00a0*/  LDC.64 R6, c[0x0][0x380] ;  /* 0x0000e000ff067b82 */ /* 0x000e220000000a00 */
[----:B----4-:R-:W-:Y:S02]  /*00b0*/  LEA R0, R0, R5, 0x4 ;  /* 0x0000000500007211 */ /* 0x010fe400078e20ff */
[----:B------:R-:W-:-:S05]  /*00c0*/  SHF.L.U32 R5, R4, 0x4, RZ ;  /* 0x0000000404057819 */ /* 0x000fca00000006ff */
[----:B--2---:R-:W-:-:S04]  /*00d0*/  IMAD R11, R5, UR6, R0 ;  /* 0x00000006050b7c24 */ /* 0x004fc8000f8e0200 */
[----:B-1----:R-:W-:-:S06]  /*00e0*/  IMAD.WIDE R2, R11, 0x4, R2 ;  /* 0x000000040b027825 */ /* 0x002fcc00078e0202 */
[----:B---3--:R-:W2:Y:S02]  /*00f0*/  LDG.E R2, desc[UR4][R2.64] ;  /* 0x0000000402027981 */ /* 0x008ea4000c1e1900 */
[----:B--2---:R-:W0:Y:S02]  /*0100*/  I2F.F64.U32 R4, R2 ;  /* 0x0000000200047312 */ /* 0x004e240000201800 */
[----:B0-----:R-:W-:Y:S01]  /*0110*/  DMUL R4, R4, R6 ;  /* 0x0000000604047228 */ /* 0x001fe20000000000 */
[----:B-----5:R-:W-:-:S09]  /*0120*/  IMAD.WIDE R6, R11, 0x4, R8 ;  /* 0x000000040b067825 */ /* 0x020fd200078e0208 */
[----:B------:R-:W0:Y:S02]  /*0130*/  F2I.U32.F64.TRUNC R5, R4 ;  /* 0x0000000400057311 */ /* 0x000e24000030d000 */
[----:B0-----:R-:W-:Y:S01]  /*0140*/  STG.E desc[UR4][R6.64], R5 ;  /* 0x0000000506007986 */ /* 0x001fe2000c101904 */
[----:B------:R-:W-:Y:S05]  /*0150*/  EXIT ;  /* 0x000000000000794d */ /* 0x000fea0003800000 */
.L_x_1:
        /* <DEDUP_REMOVED lines=10> */
.L_x_4:


//--------------------- .text._Z6kernelPhPj       --------------------------
	.section	.text._Z6kernelPhPj,"ax",@progbits
	.align	128
        .global         _Z6kernelPhPj
        .type           _Z6kernelPhPj,@function
        .size           _Z6kernelPhPj,(.L_x_5 - _Z6kernelPhPj)
        .other          _Z6kernelPhPj,@"STO_CUDA_ENTRY STV_DEFAULT"
_Z6kernelPhPj:
.text._Z6kernelPhPj:
        /* <DEDUP_REMOVED lines=9> */
[----:B---3--:R-:W-:-:S03]  /*0090*/  IMAD R0, R0, 0x10, R3 ;  /* 0x0000001000007824 */ /* 0x008fc600078e0203 */
[----:B------:R-:W-:-:S05]  /*00a0*/  SHF.L.U32 R3, R2, 0x4, RZ ;  /* 0x0000000402037819 */ /* 0x000fca00000006ff */
[----:B-1----:R-:W-:Y:S02]  /*00b0*/  IMAD R0, R3, UR6, R0 ;  /* 0x0000000603007c24 */ /* 0x002fe4000f8e0200 */
[----:B------:R-:W0:Y:S03]  /*00c0*/  LDC.64 R2, c[0x0][0x388] ;  /* 0x0000e200ff027b82 */ /* 0x000e260000000a00 */
[----:B--2---:R-:W-:-:S04]  /*00d0*/  IADD3 R4, P0, PT, R0, UR8, RZ ;  /* 0x0000000800047c10 */ /* 0x004fc8000ff1e0ff */
[----:B------:R-:W-:-:S06]  /*00e0*/  LEA.HI.X.SX32 R5, R0, UR9, 0x1, P0 ;  /* 0x0000000900057c11 */ /* 0x000fcc00080f0eff */
[----:B----4-:R-:W0:Y:S01]  /*00f0*/  LDG.E.U8 R5, desc[UR4][R4.64] ;  /* 0x0000000404057981 */ /* 0x010e22000c1e1100 */
[----:B------:R-:W-:Y:S02]  /*0100*/  HFMA2 R7, -RZ, RZ, 0, 5.9604644775390625e-08 ;  /* 0x00000001ff077431 */ /* 0x000fe400000001ff */
[----:B0-----:R-:W-:-:S05]  /*0110*/  IMAD.WIDE.U32 R2, R5, 0x4, R2 ;  /* 0x0000000405027825 */ /* 0x001fca00078e0002 */
[----:B------:R-:W-:Y:S01]  /*0120*/  REDG.E.ADD.STRONG.GPU desc[UR4][R2.64], R7 ;  /* 0x000000070200798e */ /* 0x000fe2000c12e104 */
[----:B------:R-:W-:Y:S05]  /*0130*/  EXIT ;  /* 0x000000000000794d */ /* 0x000fea0003800000 */
.L_x_2:
        /* <DEDUP_REMOVED lines=12> */
.L_x_5:


//--------------------- .nv.shared.reserved.0     --------------------------
	.section	.nv.shared.reserved.0,"aw",@nobits
	.weak		__nv_reservedSMEM_offset_0_alias
	.size		__nv_reservedSMEM_offset_0_alias, 0, 64
	.other		__nv_reservedSMEM_offset_0_alias,@"STO_CUDA_RESERVED_SHARED STV_DEFAULT"
__nv_reservedSMEM_offset_0_alias:
	.zero		0
	.zero		64


//--------------------- .nv.constant0._Z7kernel4PhPjS_ --------------------------
	.section	.nv.constant0._Z7kernel4PhPjS_,"a",@progbits
	.sectionflags	@""
	.align	4
.nv.constant0._Z7kernel4PhPjS_:
	.zero		920


//--------------------- .nv.constant0._Z7kernel3dPjS_ --------------------------
	.section	.nv.constant0._Z7kernel3dPjS_,"a",@progbits
	.sectionflags	@""
	.align	4
.nv.constant0._Z7kernel3dPjS_:
	.zero		920


//--------------------- .nv.constant0._Z6kernelPhPj --------------------------
	.section	.nv.constant0._Z6kernelPhPj,"a",@progbits
	.sectionflags	@""
	.align	4
.nv.constant0._Z6kernelPhPj:
	.zero		912


//--------------------- SYMBOLS --------------------------

	.type		.nv.reservedSmem.offset0,@object
	.size		.nv.reservedSmem.offset0,0x4
